//
// Generated by NVIDIA NVVM Compiler
//
// Compiler Build ID: CL-36424714
// Cuda compilation tools, release 13.0, V13.0.88
// Based on NVVM 20.0.0
//

.version 9.0
.target sm_100
.address_size 64

	// .globl	_Z16silu_bf16_kernelPK13__nv_bfloat16PS_i

.visible .entry _Z16silu_bf16_kernelPK13__nv_bfloat16PS_i(
	.param .u64 .ptr .align 1 _Z16silu_bf16_kernelPK13__nv_bfloat16PS_i_param_0,
	.param .u64 .ptr .align 1 _Z16silu_bf16_kernelPK13__nv_bfloat16PS_i_param_1,
	.param .u32 _Z16silu_bf16_kernelPK13__nv_bfloat16PS_i_param_2
)
{
	.reg .pred 	%p<2>;
	.reg .b16 	%rs<3>;
	.reg .b32 	%r<8>;
	.reg .b32 	%f<16>;
	.reg .b64 	%rd<8>;

	ld.param.u64 	%rd1, [_Z16silu_bf16_kernelPK13__nv_bfloat16PS_i_param_0];
	ld.param.u64 	%rd2, [_Z16silu_bf16_kernelPK13__nv_bfloat16PS_i_param_1];
	ld.param.u32 	%r2, [_Z16silu_bf16_kernelPK13__nv_bfloat16PS_i_param_2];
	mov.u32 	%r3, %ntid.x;
	mov.u32 	%r4, %ctaid.x;
	mov.u32 	%r5, %tid.x;
	mad.lo.s32 	%r1, %r3, %r4, %r5;
	setp.ge.s32 	%p1, %r1, %r2;
	@%p1 bra 	$L__BB0_2;
	cvta.to.global.u64 	%rd3, %rd1;
	cvta.to.global.u64 	%rd4, %rd2;
	mul.wide.s32 	%rd5, %r1, 2;
	add.s64 	%rd6, %rd3, %rd5;
	ld.global.u16 	%rs1, [%rd6];
	// begin inline asm
	{ cvt.f32.bf16 %f1, %rs1;}

	// end inline asm
	fma.rn.f32 	%f3, %f1, 0fBBBB989D, 0f3F000000;
	cvt.sat.f32.f32 	%f4, %f3;
	mov.f32 	%f5, 0f4B400001;
	mov.f32 	%f6, 0f437C0000;
	fma.rm.f32 	%f7, %f4, %f6, %f5;
	add.f32 	%f8, %f7, 0fCB40007F;
	neg.f32 	%f9, %f8;
	fma.rn.f32 	%f10, %f1, 0fBFB8AA3B, %f9;
	fma.rn.f32 	%f11, %f1, 0fB2A57060, %f10;
	mov.b32 	%r6, %f7;
	shl.b32 	%r7, %r6, 23;
	mov.b32 	%f12, %r7;
	ex2.approx.ftz.f32 	%f13, %f11;
	fma.rn.f32 	%f14, %f13, %f12, 0f3F800000;
	rcp.rn.f32 	%f15, %f14;
	mul.f32 	%f2, %f1, %f15;
	// begin inline asm
	{  cvt.rn.bf16.f32 %rs2, %f2;}

	// end inline asm
	add.s64 	%rd7, %rd4, %rd5;
	st.global.u16 	[%rd7], %rs2;
$L__BB0_2:
	ret;

}
	// .globl	_Z16silu_fp16_kernelPK6__halfPS_i
.visible .entry _Z16silu_fp16_kernelPK6__halfPS_i(
	.param .u64 .ptr .align 1 _Z16silu_fp16_kernelPK6__halfPS_i_param_0,
	.param .u64 .ptr .align 1 _Z16silu_fp16_kernelPK6__halfPS_i_param_1,
	.param .u32 _Z16silu_fp16_kernelPK6__halfPS_i_param_2
)
{
	.reg .pred 	%p<2>;
	.reg .b16 	%rs<3>;
	.reg .b32 	%r<8>;
	.reg .b32 	%f<16>;
	.reg .b64 	%rd<8>;

	ld.param.u64 	%rd1, [_Z16silu_fp16_kernelPK6__halfPS_i_param_0];
	ld.param.u64 	%rd2, [_Z16silu_fp16_kernelPK6__halfPS_i_param_1];
	ld.param.u32 	%r2, [_Z16silu_fp16_kernelPK6__halfPS_i_param_2];
	mov.u32 	%r3, %ntid.x;
	mov.u32 	%r4, %ctaid.x;
	mov.u32 	%r5, %tid.x;
	mad.lo.s32 	%r1, %r3, %r4, %r5;
	setp.ge.s32 	%p1, %r1, %r2;
	@%p1 bra 	$L__BB1_2;
	cvta.to.global.u64 	%rd3, %rd1;
	cvta.to.global.u64 	%rd4, %rd2;
	mul.wide.s32 	%rd5, %r1, 2;
	add.s64 	%rd6, %rd3, %rd5;
	ld.global.u16 	%rs1, [%rd6];
	// begin inline asm
	{  cvt.f32.f16 %f1, %rs1;}

	// end inline asm
	fma.rn.f32 	%f3, %f1, 0fBBBB989D, 0f3F000000;
	cvt.sat.f32.f32 	%f4, %f3;
	mov.f32 	%f5, 0f4B400001;
	mov.f32 	%f6, 0f437C0000;
	fma.rm.f32 	%f7, %f4, %f6, %f5;
	add.f32 	%f8, %f7, 0fCB40007F;
	neg.f32 	%f9, %f8;
	fma.rn.f32 	%f10, %f1, 0fBFB8AA3B, %f9;
	fma.rn.f32 	%f11, %f1, 0fB2A57060, %f10;
	mov.b32 	%r6, %f7;
	shl.b32 	%r7, %r6, 23;
	mov.b32 	%f12, %r7;
	ex2.approx.ftz.f32 	%f13, %f11;
	fma.rn.f32 	%f14, %f13, %f12, 0f3F800000;
	rcp.rn.f32 	%f15, %f14;
	mul.f32 	%f2, %f1, %f15;
	// begin inline asm
	{  cvt.rn.f16.f32 %rs2, %f2;}

	// end inline asm
	add.s64 	%rd7, %rd4, %rd5;
	st.global.u16 	[%rd7], %rs2;
$L__BB1_2:
	ret;

}
	// .globl	_Z16silu_fp32_kernelPKfPfi
.visible .entry _Z16silu_fp32_kernelPKfPfi(
	.param .u64 .ptr .align 1 _Z16silu_fp32_kernelPKfPfi_param_0,
	.param .u64 .ptr .align 1 _Z16silu_fp32_kernelPKfPfi_param_1,
	.param .u32 _Z16silu_fp32_kernelPKfPfi_param_2
)
{
	.reg .pred 	%p<2>;
	.reg .b32 	%r<8>;
	.reg .b32 	%f<16>;
	.reg .b64 	%rd<8>;

	ld.param.u64 	%rd1, [_Z16silu_fp32_kernelPKfPfi_param_0];
	ld.param.u64 	%rd2, [_Z16silu_fp32_kernelPKfPfi_param_1];
	ld.param.u32 	%r2, [_Z16silu_fp32_kernelPKfPfi_param_2];
	mov.u32 	%r3, %ntid.x;
	mov.u32 	%r4, %ctaid.x;
	mov.u32 	%r5, %tid.x;
	mad.lo.s32 	%r1, %r3, %r4, %r5;
	setp.ge.s32 	%p1, %r1, %r2;
	@%p1 bra 	$L__BB2_2;
	cvta.to.global.u64 	%rd3, %rd1;
	cvta.to.global.u64 	%rd4, %rd2;
	mul.wide.s32 	%rd5, %r1, 4;
	add.s64 	%rd6, %rd3, %rd5;
	ld.global.f32 	%f1, [%rd6];
	fma.rn.f32 	%f2, %f1, 0fBBBB989D, 0f3F000000;
	cvt.sat.f32.f32 	%f3, %f2;
	mov.f32 	%f4, 0f4B400001;
	mov.f32 	%f5, 0f437C0000;
	fma.rm.f32 	%f6, %f3, %f5, %f4;
	add.f32 	%f7, %f6, 0fCB40007F;
	neg.f32 	%f8, %f7;
	fma.rn.f32 	%f9, %f1, 0fBFB8AA3B, %f8;
	fma.rn.f32 	%f10, %f1, 0fB2A57060, %f9;
	mov.b32 	%r6, %f6;
	shl.b32 	%r7, %r6, 23;
	mov.b32 	%f11, %r7;
	ex2.approx.ftz.f32 	%f12, %f10;
	fma.rn.f32 	%f13, %f12, %f11, 0f3F800000;
	rcp.rn.f32 	%f14, %f13;
	mul.f32 	%f15, %f1, %f14;
	add.s64 	%rd7, %rd4, %rd5;
	st.global.f32 	[%rd7], %f15;
$L__BB2_2:
	ret;

}


// ===== COMPILED SASS (sm_100) =====

	.target	sm_100

	.elftype	@"ET_EXEC"


//--------------------- .note.nv.tkinfo           --------------------------
	.section	.note.nv.tkinfo,"",@"SHT_NOTE"
	.sectionflags	@"SHF_NOTE_NV_TKINFO"
	.tkinfo
        /*0018*/ 	.word	0x00000002
        /*0030*/ 	.string	""
        /*0030*/ 	.string	"ptxas"
        /*0030*/ 	.string	"Cuda compilation tools, release 13.0, V13.0.88"
        /*0030*/ 	.string	"Build cuda_13.0.r13.0/compiler.36424714_0"
        /*0030*/ 	.string	"-arch sm_100 -m 64 "



//--------------------- .note.nv.cuinfo           --------------------------
	.section	.note.nv.cuinfo,"",@"SHT_NOTE"
	.sectionflags	@"SHF_NOTE_NV_CUINFO"
        /*0018*/ 	.short	0x0002
        /*001a*/ 	.short	0x0064
        /*001c*/ 	.short	0x0082
	.zero		2


//--------------------- .nv.info                  --------------------------
	.section	.nv.info,"",@"SHT_CUDA_INFO"
	.align	4


	//----- nvinfo : EIATTR_REGCOUNT
	.align		4
        /*0000*/ 	.byte	0x04, 0x2f
        /*0002*/ 	.short	(.L_1 - .L_0)
	.align		4
.L_0:
        /*0004*/ 	.word	index@(_Z16silu_bf16_kernelPK13__nv_bfloat16PS_i)
        /*0008*/ 	.word	0x0000000f


	//----- nvinfo : EIATTR_FRAME_SIZE
	.align		4
.L_1:
        /*000c*/ 	.byte	0x04, 0x11
        /*000e*/ 	.short	(.L_3 - .L_2)
	.align		4
.L_2:
        /*0010*/ 	.word	index@($__internal_2_$__cuda_sm20_rcp_rn_f32_slowpath)
        /*0014*/ 	.word	0x00000000


	//----- nvinfo : EIATTR_FRAME_SIZE
	.align		4
.L_3:
        /*0018*/ 	.byte	0x04, 0x11
        /*001a*/ 	.short	(.L_5 - .L_4)
	.align		4
.L_4:
        /*001c*/ 	.word	index@(_Z16silu_bf16_kernelPK13__nv_bfloat16PS_i)
        /*0020*/ 	.word	0x00000000


	//----- nvinfo : EIATTR_REGCOUNT
	.align		4
.L_5:
        /*0024*/ 	.byte	0x04, 0x2f
        /*0026*/ 	.short	(.L_7 - .L_6)
	.align		4
.L_6:
        /*0028*/ 	.word	index@(_Z16silu_fp16_kernelPK6__halfPS_i)
        /*002c*/ 	.word	0x0000000f


	//----- nvinfo : EIATTR_FRAME_SIZE
	.align		4
.L_7:
        /*0030*/ 	.byte	0x04, 0x11
        /*0032*/ 	.short	(.L_9 - .L_8)
	.align		4
.L_8:
        /*0034*/ 	.word	index@($__internal_1_$__cuda_sm20_rcp_rn_f32_slowpath)
        /*0038*/ 	.word	0x00000000


	//----- nvinfo : EIATTR_FRAME_SIZE
	.align		4
.L_9:
        /*003c*/ 	.byte	0x04, 0x11
        /*003e*/ 	.short	(.L_11 - .L_10)
	.align		4
.L_10:
        /*0040*/ 	.word	index@(_Z16silu_fp16_kernelPK6__halfPS_i)
        /*0044*/ 	.word	0x00000000


	//----- nvinfo : EIATTR_REGCOUNT
	.align		4
.L_11:
        /*0048*/ 	.byte	0x04, 0x2f
        /*004a*/ 	.short	(.L_13 - .L_12)
	.align		4
.L_12:
        /*004c*/ 	.word	index@(_Z16silu_fp32_kernelPKfPfi)
        /*0050*/ 	.word	0x0000000f


	//----- nvinfo : EIATTR_FRAME_SIZE
	.align		4
.L_13:
        /*0054*/ 	.byte	0x04, 0x11
        /*0056*/ 	.short	(.L_15 - .L_14)
	.align		4
.L_14:
        /*0058*/ 	.word	index@($__internal_0_$__cuda_sm20_rcp_rn_f32_slowpath)
        /*005c*/ 	.word	0x00000000


	//----- nvinfo : EIATTR_FRAME_SIZE
	.align		4
.L_15:
        /*0060*/ 	.byte	0x04, 0x11
        /*0062*/ 	.short	(.L_17 - .L_16)
	.align		4
.L_16:
        /*0064*/ 	.word	index@(_Z16silu_fp32_kernelPKfPfi)
        /*0068*/ 	.word	0x00000000


	//----- nvinfo : EIATTR_MIN_STACK_SIZE
	.align		4
.L_17:
        /*006c*/ 	.byte	0x04, 0x12
        /*006e*/ 	.short	(.L_19 - .L_18)
	.align		4
.L_18:
        /*0070*/ 	.word	index@(_Z16silu_fp32_kernelPKfPfi)
        /*0074*/ 	.word	0x00000000


	//----- nvinfo : EIATTR_MIN_STACK_SIZE
	.align		4
.L_19:
        /*0078*/ 	.byte	0x04, 0x12
        /*007a*/ 	.short	(.L_21 - .L_20)
	.align		4
.L_20:
        /*007c*/ 	.word	index@(_Z16silu_fp16_kernelPK6__halfPS_i)
        /*0080*/ 	.word	0x00000000


	//----- nvinfo : EIATTR_MIN_STACK_SIZE
	.align		4
.L_21:
        /*0084*/ 	.byte	0x04, 0x12
        /*0086*/ 	.short	(.L_23 - .L_22)
	.align		4
.L_22:
        /*0088*/ 	.word	index@(_Z16silu_bf16_kernelPK13__nv_bfloat16PS_i)
        /*008c*/ 	.word	0x00000000
.L_23:


//--------------------- .nv.compat                --------------------------
	.section	.nv.compat,"",@"SHT_CUDA_COMPAT_INFO"
	.align	4
        /*0000*/ 	.byte	0x02, 0x09, 0x00, 0x00, 0x02, 0x02, 0x01, 0x00, 0x02, 0x05, 0x05, 0x00, 0x03, 0x07, 0x01, 0x01
        /*0010*/ 	.byte	0x02, 0x03, 0x00, 0x00, 0x02, 0x06, 0x01, 0x00, 0x04, 0x0b, 0x08, 0x00, 0x09, 0x00, 0x00, 0x00
        /*0020*/ 	.byte	0x00, 0x00, 0x00, 0x00


//--------------------- .nv.info._Z16silu_fp32_kernelPKfPfi --------------------------
	.section	.nv.info._Z16silu_fp32_kernelPKfPfi,"",@"SHT_CUDA_INFO"
	.sectionflags	@""
	.align	4


	//----- nvinfo : EIATTR_CUDA_API_VERSION
	.align		4
        /*0000*/ 	.byte	0x04, 0x37
        /*0002*/ 	.short	(.L_25 - .L_24)
.L_24:
        /*0004*/ 	.word	0x00000082


	//----- nvinfo : EIATTR_KPARAM_INFO
	.align		4
.L_25:
        /*0008*/ 	.byte	0x04, 0x17
        /*000a*/ 	.short	(.L_27 - .L_26)
.L_26:
        /*000c*/ 	.word	0x00000000
        /*0010*/ 	.short	0x0002
        /*0012*/ 	.short	0x0010
        /*0014*/ 	.byte	0x00, 0xf0, 0x11, 0x00


	//----- nvinfo : EIATTR_KPARAM_INFO
	.align		4
.L_27:
        /*0018*/ 	.byte	0x04, 0x17
        /*001a*/ 	.short	(.L_29 - .L_28)
.L_28:
        /*001c*/ 	.word	0x00000000
        /*0020*/ 	.short	0x0001
        /*0022*/ 	.short	0x0008
        /*0024*/ 	.byte	0x00, 0xf5, 0x21, 0x00


	//----- nvinfo : EIATTR_KPARAM_INFO
	.align		4
.L_29:
        /*0028*/ 	.byte	0x04, 0x17
        /*002a*/ 	.short	(.L_31 - .L_30)
.L_30:
        /*002c*/ 	.word	0x00000000
        /*0030*/ 	.short	0x0000
        /*0032*/ 	.short	0x0000
        /*0034*/ 	.byte	0x00, 0xf5, 0x21, 0x00


	//----- nvinfo : EIATTR_SPARSE_MMA_MASK
	.align		4
.L_31:
        /*0038*/ 	.byte	0x03, 0x50
        /*003a*/ 	.short	0x0000


	//----- nvinfo : EIATTR_MAXREG_COUNT
	.align		4
        /*003c*/ 	.byte	0x03, 0x1b
        /*003e*/ 	.short	0x00ff


	//----- nvinfo : EIATTR_MERCURY_ISA_VERSION
	.align		4
        /*0040*/ 	.byte	0x03, 0x5f
        /*0042*/ 	.short	0x0101


	//----- nvinfo : EIATTR_VRC_CTA_INIT_COUNT
	.align		4
        /*0044*/ 	.byte	0x02, 0x4a
	.zero		1
	.zero		1


	//----- nvinfo : EIATTR_EXIT_INSTR_OFFSETS
	.align		4
        /*0048*/ 	.byte	0x04, 0x1c
        /*004a*/ 	.short	(.L_33 - .L_32)


	//   ....[0]....
.L_32:
        /*004c*/ 	.word	0x00000070


	//   ....[1]....
        /*0050*/ 	.word	0x00000270


	//----- nvinfo : EIATTR_CRS_STACK_SIZE
	.align		4
.L_33:
        /*0054*/ 	.byte	0x04, 0x1e
        /*0056*/ 	.short	(.L_35 - .L_34)
.L_34:
        /*0058*/ 	.word	0x00000000


	//----- nvinfo : EIATTR_CBANK_PARAM_SIZE
	.align		4
.L_35:
        /*005c*/ 	.byte	0x03, 0x19
        /*005e*/ 	.short	0x0014


	//----- nvinfo : EIATTR_PARAM_CBANK
	.align		4
        /*0060*/ 	.byte	0x04, 0x0a
        /*0062*/ 	.short	(.L_37 - .L_36)
	.align		4
.L_36:
        /*0064*/ 	.word	index@(.nv.constant0._Z16silu_fp32_kernelPKfPfi)
        /*0068*/ 	.short	0x0380
        /*006a*/ 	.short	0x0014


	//----- nvinfo : EIATTR_SW_WAR
	.align		4
.L_37:
        /*006c*/ 	.byte	0x04, 0x36
        /*006e*/ 	.short	(.L_39 - .L_38)
.L_38:
        /*0070*/ 	.word	0x00000008
.L_39:


//--------------------- .nv.info._Z16silu_fp16_kernelPK6__halfPS_i --------------------------
	.section	.nv.info._Z16silu_fp16_kernelPK6__halfPS_i,"",@"SHT_CUDA_INFO"
	.sectionflags	@""
	.align	4


	//----- nvinfo : EIATTR_CUDA_API_VERSION
	.align		4
        /*0000*/ 	.byte	0x04, 0x37
        /*0002*/ 	.short	(.L_41 - .L_40)
.L_40:
        /*0004*/ 	.word	0x00000082


	//----- nvinfo : EIATTR_KPARAM_INFO
	.align		4
.L_41:
        /*0008*/ 	.byte	0x04, 0x17
        /*000a*/ 	.short	(.L_43 - .L_42)
.L_42:
        /*000c*/ 	.word	0x00000000
        /*0010*/ 	.short	0x0002
        /*0012*/ 	.short	0x0010
        /*0014*/ 	.byte	0x00, 0xf0, 0x11, 0x00


	//----- nvinfo : EIATTR_KPARAM_INFO
	.align		4
.L_43:
        /*0018*/ 	.byte	0x04, 0x17
        /*001a*/ 	.short	(.L_45 - .L_44)
.L_44:
        /*001c*/ 	.word	0x00000000
        /*0020*/ 	.short	0x0001
        /*0022*/ 	.short	0x0008
        /*0024*/ 	.byte	0x00, 0xf5, 0x21, 0x00


	//----- nvinfo : EIATTR_KPARAM_INFO
	.align		4
.L_45:
        /*0028*/ 	.byte	0x04, 0x17
        /*002a*/ 	.short	(.L_47 - .L_46)
.L_46:
        /*002c*/ 	.word	0x00000000
        /*0030*/ 	.short	0x0000
        /*0032*/ 	.short	0x0000
        /*0034*/ 	.byte	0x00, 0xf5, 0x21, 0x00


	//----- nvinfo : EIATTR_SPARSE_MMA_MASK
	.align		4
.L_47:
        /*0038*/ 	.byte	0x03, 0x50
        /*003a*/ 	.short	0x0000


	//----- nvinfo : EIATTR_MAXREG_COUNT
	.align		4
        /*003c*/ 	.byte	0x03, 0x1b
        /*003e*/ 	.short	0x00ff


	//----- nvinfo : EIATTR_MERCURY_ISA_VERSION
	.align		4
        /*0040*/ 	.byte	0x03, 0x5f
        /*0042*/ 	.short	0x0101


	//----- nvinfo : EIATTR_VRC_CTA_INIT_COUNT
	.align		4
        /*0044*/ 	.byte	0x02, 0x4a
	.zero		1
	.zero		1


	//----- nvinfo : EIATTR_EXIT_INSTR_OFFSETS
	.align		4
        /*0048*/ 	.byte	0x04, 0x1c
        /*004a*/ 	.short	(.L_49 - .L_48)


	//   ....[0]....
.L_48:
        /*004c*/ 	.word	0x00000070


	//   ....[1]....
        /*0050*/ 	.word	0x00000290


	//----- nvinfo : EIATTR_CRS_STACK_SIZE
	.align		4
.L_49:
        /*0054*/ 	.byte	0x04, 0x1e
        /*0056*/ 	.short	(.L_51 - .L_50)
.L_50:
        /*0058*/ 	.word	0x00000000


	//----- nvinfo : EIATTR_CBANK_PARAM_SIZE
	.align		4
.L_51:
        /*005c*/ 	.byte	0x03, 0x19
        /*005e*/ 	.short	0x0014


	//----- nvinfo : EIATTR_PARAM_CBANK
	.align		4
        /*0060*/ 	.byte	0x04, 0x0a
        /*0062*/ 	.short	(.L_53 - .L_52)
	.align		4
.L_52:
        /*0064*/ 	.word	index@(.nv.constant0._Z16silu_fp16_kernelPK6__halfPS_i)
        /*0068*/ 	.short	0x0380
        /*006a*/ 	.short	0x0014


	//----- nvinfo : EIATTR_SW_WAR
	.align		4
.L_53:
        /*006c*/ 	.byte	0x04, 0x36
        /*006e*/ 	.short	(.L_55 - .L_54)
.L_54:
        /*0070*/ 	.word	0x00000008
.L_55:


//--------------------- .nv.info._Z16silu_bf16_kernelPK13__nv_bfloat16PS_i --------------------------
	.section	.nv.info._Z16silu_bf16_kernelPK13__nv_bfloat16PS_i,"",@"SHT_CUDA_INFO"
	.sectionflags	@""
	.align	4


	//----- nvinfo : EIATTR_CUDA_API_VERSION
	.align		4
        /*0000*/ 	.byte	0x04, 0x37
        /*0002*/ 	.short	(.L_57 - .L_56)
.L_56:
        /*0004*/ 	.word	0x00000082


	//----- nvinfo : EIATTR_KPARAM_INFO
	.align		4
.L_57:
        /*0008*/ 	.byte	0x04, 0x17
        /*000a*/ 	.short	(.L_59 - .L_58)
.L_58:
        /*000c*/ 	.word	0x00000000
        /*0010*/ 	.short	0x0002
        /*0012*/ 	.short	0x0010
        /*0014*/ 	.byte	0x00, 0xf0, 0x11, 0x00


	//----- nvinfo : EIATTR_KPARAM_INFO
	.align		4
.L_59:
        /*0018*/ 	.byte	0x04, 0x17
        /*001a*/ 	.short	(.L_61 - .L_60)
.L_60:
        /*001c*/ 	.word	0x00000000
        /*0020*/ 	.short	0x0001
        /*0022*/ 	.short	0x0008
        /*0024*/ 	.byte	0x00, 0xf5, 0x21, 0x00


	//----- nvinfo : EIATTR_KPARAM_INFO
	.align		4
.L_61:
        /*0028*/ 	.byte	0x04, 0x17
        /*002a*/ 	.short	(.L_63 - .L_62)
.L_62:
        /*002c*/ 	.word	0x00000000
        /*0030*/ 	.short	0x0000
        /*0032*/ 	.short	0x0000
        /*0034*/ 	.byte	0x00, 0xf5, 0x21, 0x00


	//----- nvinfo : EIATTR_SPARSE_MMA_MASK
	.align		4
.L_63:
        /*0038*/ 	.byte	0x03, 0x50
        /*003a*/ 	.short	0x0000


	//----- nvinfo : EIATTR_MAXREG_COUNT
	.align		4
        /*003c*/ 	.byte	0x03, 0x1b
        /*003e*/ 	.short	0x00ff


	//----- nvinfo : EIATTR_MERCURY_ISA_VERSION
	.align		4
        /*0040*/ 	.byte	0x03, 0x5f
        /*0042*/ 	.short	0x0101


	//----- nvinfo : EIATTR_VRC_CTA_INIT_COUNT
	.align		4
        /*0044*/ 	.byte	0x02, 0x4a
	.zero		1
	.zero		1


	//----- nvinfo : EIATTR_EXIT_INSTR_OFFSETS
	.align		4
        /*0048*/ 	.byte	0x04, 0x1c
        /*004a*/ 	.short	(.L_65 - .L_64)


	//   ....[0]....
.L_64:
        /*004c*/ 	.word	0x00000070


	//   ....[1]....
        /*0050*/ 	.word	0x00000290


	//----- nvinfo : EIATTR_CRS_STACK_SIZE
	.align		4
.L_65:
        /*0054*/ 	.byte	0x04, 0x1e
        /*0056*/ 	.short	(.L_67 - .L_66)
.L_66:
        /*0058*/ 	.word	0x00000000


	//----- nvinfo : EIATTR_CBANK_PARAM_SIZE
	.align		4
.L_67:
        /*005c*/ 	.byte	0x03, 0x19
        /*005e*/ 	.short	0x0014


	//----- nvinfo : EIATTR_PARAM_CBANK
	.align		4
        /*0060*/ 	.byte	0x04, 0x0a
        /*0062*/ 	.short	(.L_69 - .L_68)
	.align		4
.L_68:
        /*0064*/ 	.word	index@(.nv.constant0._Z16silu_bf16_kernelPK13__nv_bfloat16PS_i)
        /*0068*/ 	.short	0x0380
        /*006a*/ 	.short	0x0014


	//----- nvinfo : EIATTR_SW_WAR
	.align		4
.L_69:
        /*006c*/ 	.byte	0x04, 0x36
        /*006e*/ 	.short	(.L_71 - .L_70)
.L_70:
        /*0070*/ 	.word	0x00000008
.L_71:


//--------------------- .nv.callgraph             --------------------------
	.section	.nv.callgraph,"",@"SHT_CUDA_CALLGRAPH"
	.align	4
	.sectionentsize	8
	.align		4
        /*0000*/ 	.word	0x00000000
	.align		4
        /*0004*/ 	.word	0xffffffff
	.align		4
        /*0008*/ 	.word	0x00000000
	.align		4
        /*000c*/ 	.word	0xfffffffe
	.align		4
        /*0010*/ 	.word	0x00000000
	.align		4
        /*0014*/ 	.word	0xfffffffd
	.align		4
        /*0018*/ 	.word	0x00000000
	.align		4
        /*001c*/ 	.word	0xfffffffc


//--------------------- .text._Z16silu_fp32_kernelPKfPfi --------------------------
	.section	.text._Z16silu_fp32_kernelPKfPfi,"ax",@progbits
	.align	128
        .global         _Z16silu_fp32_kernelPKfPfi
        .type           _Z16silu_fp32_kernelPKfPfi,@function
        .size           _Z16silu_fp32_kernelPKfPfi,(.L_x_24 - _Z16silu_fp32_kernelPKfPfi)
        .other          _Z16silu_fp32_kernelPKfPfi,@"STO_CUDA_ENTRY STV_DEFAULT"
_Z16silu_fp32_kernelPKfPfi:
.text._Z16silu_fp32_kernelPKfPfi:
[----:B------:R-:W-:Y:S01]  /*0000*/  LDC R1, c[0x0][0x37c] ;  /* 0x0000df00ff017b82 */ /* 0x000fe20000000800 */
[----:B------:R-:W0:Y:S01]  /*0010*/  S2R R3, SR_CTAID.X ;  /* 0x0000000000037919 */ /* 0x000e220000002500 */
[----:B------:R-:W0:Y:S01]  /*0020*/  LDCU UR4, c[0x0][0x360] ;  /* 0x00006c00ff0477ac */ /* 0x000e220008000800 */
[----:B------:R-:W0:Y:S01]  /*0030*/  S2R R0, SR_TID.X ;  /* 0x0000000000007919 */ /* 0x000e220000002100 */
[----:B------:R-:W1:Y:S01]  /*0040*/  LDCU UR5, c[0x0][0x390] ;  /* 0x00007200ff0577ac */ /* 0x000e620008000800 */
[----:B0-----:R-:W-:-:S05]  /*0050*/  IMAD R3, R3, UR4, R0 ;  /* 0x0000000403037c24 */ /* 0x001fca000f8e0200 */
[----:B-1----:R-:W-:-:S13]  /*0060*/  ISETP.GE.AND P0, PT, R3, UR5, PT ;  /* 0x0000000503007c0c */ /* 0x002fda000bf06270 */
[----:B------:R-:W-:Y:S05]  /*0070*/  @P0 EXIT ;  /* 0x000000000000094d */ /* 0x000fea0003800000 */
[----:B------:R-:W0:Y:S01]  /*0080*/  LDC.64 R4, c[0x0][0x380] ;  /* 0x0000e000ff047b82 */ /* 0x000e220000000a00 */
[----:B------:R-:W1:Y:S01]  /*0090*/  LDCU.64 UR4, c[0x0][0x358] ;  /* 0x00006b00ff0477ac */ /* 0x000e620008000a00 */
[----:B0-----:R-:W-:-:S06]  /*00a0*/  IMAD.WIDE R4, R3, 0x4, R4 ;  /* 0x0000000403047825 */ /* 0x001fcc00078e0204 */
[----:B-1----:R-:W2:Y:S01]  /*00b0*/  LDG.E R4, desc[UR4][R4.64] ;  /* 0x0000000404047981 */ /* 0x002ea2000c1e1900 */
[----:B------:R-:W-:Y:S01]  /*00c0*/  IMAD.MOV.U32 R7, RZ, RZ, 0x3bbb989d ;  /* 0x3bbb989dff077424 */ /* 0x000fe200078e00ff */
[----:B------:R-:W-:Y:S01]  /*00d0*/  BSSY.RECONVERGENT B0, `(.L_x_0) ;  /* 0x0000015000007945 */ /* 0x000fe20003800200 */
[----:B------:R-:W-:Y:S02]  /*00e0*/  IMAD.MOV.U32 R9, RZ, RZ, 0x437c0000 ;  /* 0x437c0000ff097424 */ /* 0x000fe400078e00ff */
[----:B--2---:R-:W-:-:S04]  /*00f0*/  FFMA.SAT R0, R4, -R7, 0.5 ;  /* 0x3f00000004007423 */ /* 0x004fc80000002807 */
[----:B------:R-:W-:-:S04]  /*0100*/  FFMA.RM R0, R0, R9, 12582913 ;  /* 0x4b40000100007423 */ /* 0x000fc80000004009 */
[C---:B------:R-:W-:Y:S01]  /*0110*/  FADD R7, R0.reuse, -12583039 ;  /* 0xcb40007f00077421 */ /* 0x040fe20000000000 */
[----:B------:R-:W-:-:S03]  /*0120*/  SHF.L.U32 R0, R0, 0x17, RZ ;  /* 0x0000001700007819 */ /* 0x000fc600000006ff */
[----:B------:R-:W-:-:S04]  /*0130*/  FFMA R7, R4, -1.4426950216293334961, -R7 ;  /* 0xbfb8aa3b04077823 */ /* 0x000fc80000000807 */
[----:B------:R-:W-:-:S06]  /*0140*/  FFMA R7, R4, -1.925963033500011079e-08, R7 ;  /* 0xb2a5706004077823 */ /* 0x000fcc0000000007 */
[----:B------:R-:W0:Y:S02]  /*0150*/  MUFU.EX2 R7, R7 ;  /* 0x0000000700077308 */ /* 0x000e240000000800 */
[----:B0-----:R-:W-:-:S04]  /*0160*/  FFMA R0, R0, R7, 1 ;  /* 0x3f80000000007423 */ /* 0x001fc80000000007 */
[----:B------:R-:W-:-:S05]  /*0170*/  VIADD R2, R0, 0x1800000 ;  /* 0x0180000000027836 */ /* 0x000fca0000000000 */
[----:B------:R-:W-:-:S04]  /*0180*/  LOP3.LUT R2, R2, 0x7f800000, RZ, 0xc0, !PT ;  /* 0x7f80000002027812 */ /* 0x000fc800078ec0ff */
[----:B------:R-:W-:-:S13]  /*0190*/  ISETP.GT.U32.AND P0, PT, R2, 0x1ffffff, PT ;  /* 0x01ffffff0200780c */ /* 0x000fda0003f04070 */
[----:B------:R-:W-:Y:S05]  /*01a0*/  @P0 BRA `(.L_x_1) ;  /* 0x00000000000c0947 */ /* 0x000fea0003800000 */
[----:B------:R-:W-:-:S07]  /*01b0*/  MOV R6, 0x1d0 ;  /* 0x000001d000067802 */ /* 0x000fce0000000f00 */
[----:B------:R-:W-:Y:S05]  /*01c0*/  CALL.REL.NOINC `($__internal_0_$__cuda_sm20_rcp_rn_f32_slowpath) ;  /* 0x00000000002c7944 */ /* 0x000fea0003c00000 */
[----:B------:R-:W-:Y:S05]  /*01d0*/  BRA `(.L_x_2) ;  /* 0x0000000000107947 */ /* 0x000fea0003800000 */
.L_x_1:
[----:B------:R-:W0:Y:S02]  /*01e0*/  MUFU.RCP R5, R0 ;  /* 0x0000000000057308 */ /* 0x000e240000001000 */
[----:B0-----:R-:W-:-:S04]  /*01f0*/  FFMA R2, R0, R5, -1 ;  /* 0xbf80000000027423 */ /* 0x001fc80000000005 */
[----:B------:R-:W-:-:S04]  /*0200*/  FADD.FTZ R2, -R2, -RZ ;  /* 0x800000ff02027221 */ /* 0x000fc80000010100 */
[----:B------:R-:W-:-:S07]  /*0210*/  FFMA R5, R5, R2, R5 ;  /* 0x0000000205057223 */ /* 0x000fce0000000005 */
.L_x_2:
[----:B------:R-:W-:Y:S05]  /*0220*/  BSYNC.RECONVERGENT B0 ;  /* 0x0000000000007941 */ /* 0x000fea0003800200 */
.L_x_0:
[----:B------:R-:W0:Y:S01]  /*0230*/  LDC.64 R6, c[0x0][0x388] ;  /* 0x0000e200ff067b82 */ /* 0x000e220000000a00 */
[----:B------:R-:W-:Y:S01]  /*0240*/  FMUL R5, R4, R5 ;  /* 0x0000000504057220 */ /* 0x000fe20000400000 */
[----:B0-----:R-:W-:-:S05]  /*0250*/  IMAD.WIDE R2, R3, 0x4, R6 ;  /* 0x0000000403027825 */ /* 0x001fca00078e0206 */
[----:B------:R-:W-:Y:S01]  /*0260*/  STG.E desc[UR4][R2.64], R5 ;  /* 0x0000000502007986 */ /* 0x000fe2000c101904 */
[----:B------:R-:W-:Y:S05]  /*0270*/  EXIT ;  /* 0x000000000000794d */ /* 0x000fea0003800000 */
        .weak           $__internal_0_$__cuda_sm20_rcp_rn_f32_slowpath
        .type           $__internal_0_$__cuda_sm20_rcp_rn_f32_slowpath,@function
        .size           $__internal_0_$__cuda_sm20_rcp_rn_f32_slowpath,(.L_x_24 - $__internal_0_$__cuda_sm20_rcp_rn_f32_slowpath)
$__internal_0_$__cuda_sm20_rcp_rn_f32_slowpath:
[----:B------:R-:W-:Y:S01]  /*0280*/  IMAD.SHL.U32 R2, R0, 0x2, RZ ;  /* 0x0000000200027824 */ /* 0x000fe200078e00ff */
[----:B------:R-:W-:Y:S04]  /*0290*/  BSSY.RECONVERGENT B1, `(.L_x_3) ;  /* 0x0000030000017945 */ /* 0x000fe80003800200 */
[----:B------:R-:W-:-:S04]  /*02a0*/  SHF.R.U32.HI R2, RZ, 0x18, R2 ;  /* 0x00000018ff027819 */ /* 0x000fc80000011602 */
[----:B------:R-:W-:-:S13]  /*02b0*/  ISETP.NE.U32.AND P0, PT, R2, RZ, PT ;  /* 0x000000ff0200720c */ /* 0x000fda0003f05070 */
[----:B------:R-:W-:Y:S05]  /*02c0*/  @P0 BRA `(.L_x_4) ;  /* 0x0000000000280947 */ /* 0x000fea0003800000 */
[----:B------:R-:W-:-:S04]  /*02d0*/  SHF.L.U32 R2, R0, 0x1, RZ ;  /* 0x0000000100027819 */ /* 0x000fc800000006ff */
[----:B------:R-:W-:-:S13]  /*02e0*/  ISETP.NE.AND P0, PT, R2, RZ, PT ;  /* 0x000000ff0200720c */ /* 0x000fda0003f05270 */
[----:B------:R-:W-:Y:S01]  /*02f0*/  @P0 FFMA R7, R0, 1.84467440737095516160e+19, RZ ;  /* 0x5f80000000070823 */ /* 0x000fe200000000ff */
[----:B------:R-:W-:Y:S08]  /*0300*/  @!P0 MUFU.RCP R5, R0 ;  /* 0x0000000000058308 */ /* 0x000ff00000001000 */
[----:B------:R-:W0:Y:S02]  /*0310*/  @P0 MUFU.RCP R2, R7 ;  /* 0x0000000700020308 */ /* 0x000e240000001000 */
[----:B0-----:R-:W-:-:S04]  /*0320*/  @P0 FFMA R8, R7, R2, -1 ;  /* 0xbf80000007080423 */ /* 0x001fc80000000002 */
[----:B------:R-:W-:-:S04]  /*0330*/  @P0 FADD.FTZ R9, -R8, -RZ ;  /* 0x800000ff08090221 */ /* 0x000fc80000010100 */
[----:B------:R-:W-:-:S04]  /*0340*/  @P0 FFMA R2, R2, R9, R2 ;  /* 0x0000000902020223 */ /* 0x000fc80000000002 */
[----:B------:R-:W-:Y:S01]  /*0350*/  @P0 FFMA R5, R2, 1.84467440737095516160e+19, RZ ;  /* 0x5f80000002050823 */ /* 0x000fe200000000ff */
[----:B------:R-:W-:Y:S06]  /*0360*/  BRA `(.L_x_5) ;  /* 0x0000000000887947 */ /* 0x000fec0003800000 */
.L_x_4:
[----:B------:R-:W-:-:S05]  /*0370*/  VIADD R5, R2, 0xffffff03 ;  /* 0xffffff0302057836 */ /* 0x000fca0000000000 */
[----:B------:R-:W-:-:S13]  /*0380*/  ISETP.GT.U32.AND P0, PT, R5, 0x1, PT ;  /* 0x000000010500780c */ /* 0x000fda0003f04070 */
[----:B------:R-:W-:Y:S05]  /*0390*/  @P0 BRA `(.L_x_6) ;  /* 0x0000000000780947 */ /* 0x000fea0003800000 */
[----:B------:R-:W-:Y:S01]  /*03a0*/  LOP3.LUT R7, R0, 0x7fffff, RZ, 0xc0, !PT ;  /* 0x007fffff00077812 */ /* 0x000fe200078ec0ff */
[----:B------:R-:W-:-:S03]  /*03b0*/  HFMA2 R12, -RZ, RZ, 0, 1.78813934326171875e-07 ;  /* 0x00000003ff0c7431 */ /* 0x000fc600000001ff */
[----:B------:R-:W-:-:S04]  /*03c0*/  LOP3.LUT R7, R7, 0x3f800000, RZ, 0xfc, !PT ;  /* 0x3f80000007077812 */ /* 0x000fc800078efcff */
[----:B------:R-:W0:Y:S01]  /*03d0*/  MUFU.RCP R8, R7 ;  /* 0x0000000700087308 */ /* 0x000e220000001000 */
[----:B------:R-:W-:Y:S01]  /*03e0*/  SHF.L.U32 R11, R12, R5, RZ ;  /* 0x000000050c0b7219 */ /* 0x000fe200000006ff */
[----:B0-----:R-:W-:-:S04]  /*03f0*/  FFMA R9, R7, R8, -1 ;  /* 0xbf80000007097423 */ /* 0x001fc80000000008 */
[----:B------:R-:W-:-:S04]  /*0400*/  FADD.FTZ R9, -R9, -RZ ;  /* 0x800000ff09097221 */ /* 0x000fc80000010100 */
[CCC-:B------:R-:W-:Y:S01]  /*0410*/  FFMA.RM R10, R8.reuse, R9.reuse, R8.reuse ;  /* 0x00000009080a7223 */ /* 0x1c0fe20000004008 */
[----:B------:R-:W-:-:S04]  /*0420*/  FFMA.RP R9, R8, R9, R8 ;  /* 0x0000000908097223 */ /* 0x000fc80000008008 */
[C---:B------:R-:W-:Y:S02]  /*0430*/  LOP3.LUT R8, R10.reuse, 0x7fffff, RZ, 0xc0, !PT ;  /* 0x007fffff0a087812 */ /* 0x040fe400078ec0ff */
[----:B------:R-:W-:Y:S02]  /*0440*/  FSETP.NEU.FTZ.AND P0, PT, R10, R9, PT ;  /* 0x000000090a00720b */ /* 0x000fe40003f1d000 */
[----:B------:R-:W-:Y:S02]  /*0450*/  LOP3.LUT R8, R8, 0x800000, RZ, 0xfc, !PT ;  /* 0x0080000008087812 */ /* 0x000fe400078efcff */
[----:B------:R-:W-:Y:S02]  /*0460*/  SEL R9, RZ, 0xffffffff, !P0 ;  /* 0xffffffffff097807 */ /* 0x000fe40004000000 */
[----:B------:R-:W-:-:S03]  /*0470*/  LOP3.LUT R10, R11, R8, RZ, 0xc0, !PT ;  /* 0x000000080b0a7212 */ /* 0x000fc600078ec0ff */
[----:B------:R-:W-:Y:S01]  /*0480*/  IMAD.MOV R9, RZ, RZ, -R9 ;  /* 0x000000ffff097224 */ /* 0x000fe200078e0a09 */
[----:B------:R-:W-:-:S04]  /*0490*/  SHF.R.U32.HI R10, RZ, R5, R10 ;  /* 0x00000005ff0a7219 */ /* 0x000fc8000001160a */
[----:B------:R-:W-:Y:S02]  /*04a0*/  LOP3.LUT P1, RZ, R9, R5, R8, 0xf8, !PT ;  /* 0x0000000509ff7212 */ /* 0x000fe4000782f808 */
[C---:B------:R-:W-:Y:S02]  /*04b0*/  LOP3.LUT P0, RZ, R10.reuse, 0x1, RZ, 0xc0, !PT ;  /* 0x000000010aff7812 */ /* 0x040fe4000780c0ff */
[----:B------:R-:W-:-:S04]  /*04c0*/  LOP3.LUT P2, RZ, R10, 0x2, RZ, 0xc0, !PT ;  /* 0x000000020aff7812 */ /* 0x000fc8000784c0ff */
[----:B------:R-:W-:Y:S02]  /*04d0*/  PLOP3.LUT P0, PT, P0, P1, P2, 0xe0, 0x0 ;  /* 0x000000000000781c */ /* 0x000fe40000703c20 */
[----:B------:R-:W-:Y:S02]  /*04e0*/  LOP3.LUT P1, RZ, R0, 0x7fffff, RZ, 0xc0, !PT ;  /* 0x007fffff00ff7812 */ /* 0x000fe4000782c0ff */
[----:B------:R-:W-:-:S04]  /*04f0*/  SEL R5, RZ, 0x1, !P0 ;  /* 0x00000001ff057807 */ /* 0x000fc80004000000 */
[----:B------:R-:W-:-:S04]  /*0500*/  IADD3 R5, PT, PT, -R5, RZ, RZ ;  /* 0x000000ff05057210 */ /* 0x000fc80007ffe1ff */
[----:B------:R-:W-:Y:S01]  /*0510*/  ISETP.GE.AND P0, PT, R5, RZ, PT ;  /* 0x000000ff0500720c */ /* 0x000fe20003f06270 */
[----:B------:R-:W-:-:S05]  /*0520*/  VIADD R5, R2, 0xffffff04 ;  /* 0xffffff0402057836 */ /* 0x000fca0000000000 */
[----:B------:R-:W-:-:S07]  /*0530*/  SHF.R.U32.HI R5, RZ, R5, R8 ;  /* 0x00000005ff057219 */ /* 0x000fce0000011608 */
[----:B------:R-:W-:-:S05]  /*0540*/  @!P0 IADD3 R5, PT, PT, R5, 0x1, RZ ;  /* 0x0000000105058810 */ /* 0x000fca0007ffe0ff */
[----:B------:R-:W-:-:S05]  /*0550*/  @!P1 IMAD.SHL.U32 R5, R5, 0x2, RZ ;  /* 0x0000000205059824 */ /* 0x000fca00078e00ff */
[----:B------:R-:W-:Y:S01]  /*0560*/  LOP3.LUT R5, R5, 0x80000000, R0, 0xf8, !PT ;  /* 0x8000000005057812 */ /* 0x000fe200078ef800 */
[----:B------:R-:W-:Y:S06]  /*0570*/  BRA `(.L_x_5) ;  /* 0x0000000000047947 */ /* 0x000fec0003800000 */
.L_x_6:
[----:B------:R0:W1:Y:S02]  /*0580*/  MUFU.RCP R5, R0 ;  /* 0x0000000000057308 */ /* 0x0000640000001000 */
.L_x_5:
[----:B------:R-:W-:Y:S05]  /*0590*/  BSYNC.RECONVERGENT B1 ;  /* 0x0000000000017941 */ /* 0x000fea0003800200 */
.L_x_3:
[----:B------:R-:W-:-:S04]  /*05a0*/  MOV R7, 0x0 ;  /* 0x0000000000077802 */ /* 0x000fc80000000f00 */
[----:B01----:R-:W-:Y:S05]  /*05b0*/  RET.REL.NODEC R6 `(_Z16silu_fp32_kernelPKfPfi) ;  /* 0xfffffff806907950 */ /* 0x003fea0003c3ffff */
.L_x_7:
[----:B------:R-:W-:-:S00]  /*05c0*/  BRA `(.L_x_7) ;  /* 0xfffffffc00fc7947 */ /* 0x000fc0000383ffff */
[----:B------:R-:W-:-:S00]  /*05d0*/  NOP ;  /* 0x0000000000007918 */ /* 0x000fc00000000000 */
        /* <DEDUP_REMOVED lines=10> */
.L_x_24:


//--------------------- .text._Z16silu_fp16_kernelPK6__halfPS_i --------------------------
	.section	.text._Z16silu_fp16_kernelPK6__halfPS_i,"ax",@progbits
	.align	128
        .global         _Z16silu_fp16_kernelPK6__halfPS_i
        .type           _Z16silu_fp16_kernelPK6__halfPS_i,@function
        .size           _Z16silu_fp16_kernelPK6__halfPS_i,(.L_x_25 - _Z16silu_fp16_kernelPK6__halfPS_i)
        .other          _Z16silu_fp16_kernelPK6__halfPS_i,@"STO_CUDA_ENTRY STV_DEFAULT"
_Z16silu_fp16_kernelPK6__halfPS_i:
.text._Z16silu_fp16_kernelPK6__halfPS_i:
        /* <DEDUP_REMOVED lines=10> */
[----:B0-----:R-:W-:-:S05]  /*00a0*/  IMAD.WIDE R6, R3, 0x2, R6 ;  /* 0x0000000203067825 */ /* 0x001fca00078e0206 */
[----:B-1----:R-:W2:Y:S01]  /*00b0*/  LDG.E.U16 R4, desc[UR4][R6.64] ;  /* 0x0000000406047981 */ /* 0x002ea2000c1e1500 */
[----:B------:R-:W-:Y:S01]  /*00c0*/  IMAD.MOV.U32 R5, RZ, RZ, 0x3bbb989d ;  /* 0x3bbb989dff057424 */ /* 0x000fe200078e00ff */
[----:B------:R-:W-:Y:S01]  /*00d0*/  BSSY.RECONVERGENT B0, `(.L_x_8) ;  /* 0x0000016000007945 */ /* 0x000fe20003800200 */
[----:B------:R-:W-:Y:S02]  /*00e0*/  IMAD.MOV.U32 R9, RZ, RZ, 0x437c0000 ;  /* 0x437c0000ff097424 */ /* 0x000fe400078e00ff */
[----:B--2---:R-:W-:-:S05]  /*00f0*/  HADD2.F32 R4, -RZ, R4.H0_H0 ;  /* 0x20000004ff047230 */ /* 0x004fca0000004100 */
[----:B------:R-:W-:-:S04]  /*0100*/  FFMA.SAT R0, R4, -R5, 0.5 ;  /* 0x3f00000004007423 */ /* 0x000fc80000002805 */
        /* <DEDUP_REMOVED lines=12> */
[----:B------:R-:W-:Y:S05]  /*01d0*/  CALL.REL.NOINC `($__internal_1_$__cuda_sm20_rcp_rn_f32_slowpath) ;  /* 0x0000000000307944 */ /* 0x000fea0003c00000 */
[----:B------:R-:W-:Y:S05]  /*01e0*/  BRA `(.L_x_10) ;  /* 0x0000000000107947 */ /* 0x000fea0003800000 */
.L_x_9:
[----:B------:R-:W0:Y:S02]  /*01f0*/  MUFU.RCP R5, R0 ;  /* 0x0000000000057308 */ /* 0x000e240000001000 */
[----:B0-----:R-:W-:-:S04]  /*0200*/  FFMA R2, R0, R5, -1 ;  /* 0xbf80000000027423 */ /* 0x001fc80000000005 */
[----:B------:R-:W-:-:S04]  /*0210*/  FADD.FTZ R2, -R2, -RZ ;  /* 0x800000ff02027221 */ /* 0x000fc80000010100 */
[----:B------:R-:W-:-:S07]  /*0220*/  FFMA R5, R5, R2, R5 ;  /* 0x0000000205057223 */ /* 0x000fce0000000005 */
.L_x_10:
[----:B------:R-:W-:Y:S05]  /*0230*/  BSYNC.RECONVERGENT B0 ;  /* 0x0000000000007941 */ /* 0x000fea0003800200 */
.L_x_8:
[----:B------:R-:W0:Y:S01]  /*0240*/  LDC.64 R6, c[0x0][0x388] ;  /* 0x0000e200ff067b82 */ /* 0x000e220000000a00 */
[----:B------:R-:W-:-:S05]  /*0250*/  FMUL R5, R4, R5 ;  /* 0x0000000504057220 */ /* 0x000fca0000400000 */
[----:B------:R-:W-:Y:S01]  /*0260*/  F2FP.F16.F32.PACK_AB R5, RZ, R5 ;  /* 0x00000005ff05723e */ /* 0x000fe200000000ff */
[----:B0-----:R-:W-:-:S05]  /*0270*/  IMAD.WIDE R2, R3, 0x2, R6 ;  /* 0x0000000203027825 */ /* 0x001fca00078e0206 */
[----:B------:R-:W-:Y:S01]  /*0280*/  STG.E.U16 desc[UR4][R2.64], R5 ;  /* 0x0000000502007986 */ /* 0x000fe2000c101504 */
[----:B------:R-:W-:Y:S05]  /*0290*/  EXIT ;  /* 0x000000000000794d */ /* 0x000fea0003800000 */
        .weak           $__internal_1_$__cuda_sm20_rcp_rn_f32_slowpath
        .type           $__internal_1_$__cuda_sm20_rcp_rn_f32_slowpath,@function
        .size           $__internal_1_$__cuda_sm20_rcp_rn_f32_slowpath,(.L_x_25 - $__internal_1_$__cuda_sm20_rcp_rn_f32_slowpath)
$__internal_1_$__cuda_sm20_rcp_rn_f32_slowpath:
        /* <DEDUP_REMOVED lines=15> */
.L_x_12:
        /* <DEDUP_REMOVED lines=33> */
.L_x_14:
[----:B------:R0:W1:Y:S02]  /*05a0*/  MUFU.RCP R5, R0 ;  /* 0x0000000000057308 */ /* 0x0000640000001000 */
.L_x_13:
[----:B------:R-:W-:Y:S05]  /*05b0*/  BSYNC.RECONVERGENT B1 ;  /* 0x0000000000017941 */ /* 0x000fea0003800200 */
.L_x_11:
[----:B------:R-:W-:-:S04]  /*05c0*/  MOV R7, 0x0 ;  /* 0x0000000000077802 */ /* 0x000fc80000000f00 */
[----:B01----:R-:W-:Y:S05]  /*05d0*/  RET.REL.NODEC R6 `(_Z16silu_fp16_kernelPK6__halfPS_i) ;  /* 0xfffffff806887950 */ /* 0x003fea0003c3ffff */
.L_x_15:
        /* <DEDUP_REMOVED lines=10> */
.L_x_25:


//--------------------- .text._Z16silu_bf16_kernelPK13__nv_bfloat16PS_i --------------------------
	.section	.text._Z16silu_bf16_kernelPK13__nv_bfloat16PS_i,"ax",@progbits
	.align	128
        .global         _Z16silu_bf16_kernelPK13__nv_bfloat16PS_i
        .type           _Z16silu_bf16_kernelPK13__nv_bfloat16PS_i,@function
        .size           _Z16silu_bf16_kernelPK13__nv_bfloat16PS_i,(.L_x_26 - _Z16silu_bf16_kernelPK13__nv_bfloat16PS_i)
        .other          _Z16silu_bf16_kernelPK13__nv_bfloat16PS_i,@"STO_CUDA_ENTRY STV_DEFAULT"
_Z16silu_bf16_kernelPK13__nv_bfloat16PS_i:
.text._Z16silu_bf16_kernelPK13__nv_bfloat16PS_i:
        /* <DEDUP_REMOVED lines=12> */
[----:B------:R-:W-:Y:S02]  /*00c0*/  HFMA2 R9, -RZ, RZ, 3.7421875, 0 ;  /* 0x437c0000ff097431 */ /* 0x000fe400000001ff */
[----:B------:R-:W-:Y:S01]  /*00d0*/  IMAD.MOV.U32 R5, RZ, RZ, 0x3bbb989d ;  /* 0x3bbb989dff057424 */ /* 0x000fe200078e00ff */
[----:B------:R-:W-:Y:S01]  /*00e0*/  BSSY.RECONVERGENT B0, `(.L_x_16) ;  /* 0x0000015000007945 */ /* 0x000fe20003800200 */
[----:B--2---:R-:W-:-:S04]  /*00f0*/  IMAD.U32 R4, R4, 0x10000, RZ ;  /* 0x0001000004047824 */ /* 0x004fc800078e00ff */
[----:B------:R-:W-:-:S04]  /*0100*/  FFMA.SAT R0, R4, -R5, 0.5 ;  /* 0x3f00000004007423 */ /* 0x000fc80000002805 */
[----:B------:R-:W-:-:S04]  /*0110*/  FFMA.RM R0, R0, R9, 12582913 ;  /* 0x4b40000100007423 */ /* 0x000fc80000004009 */
[C---:B------:R-:W-:Y:S01]  /*0120*/  FADD R5, R0.reuse, -12583039 ;  /* 0xcb40007f00057421 */ /* 0x040fe20000000000 */
[----:B------:R-:W-:-:S03]  /*0130*/  IMAD.SHL.U32 R0, R0, 0x800000, RZ ;  /* 0x0080000000007824 */ /* 0x000fc600078e00ff */
        /* <DEDUP_REMOVED lines=9> */
[----:B------:R-:W-:Y:S05]  /*01d0*/  CALL.REL.NOINC `($__internal_2_$__cuda_sm20_rcp_rn_f32_slowpath) ;  /* 0x0000000000307944 */ /* 0x000fea0003c00000 */
[----:B------:R-:W-:Y:S05]  /*01e0*/  BRA `(.L_x_18) ;  /* 0x0000000000107947 */ /* 0x000fea0003800000 */
.L_x_17:
[----:B------:R-:W0:Y:S02]  /*01f0*/  MUFU.RCP R5, R0 ;  /* 0x0000000000057308 */ /* 0x000e240000001000 */
[----:B0-----:R-:W-:-:S04]  /*0200*/  FFMA R2, R0, R5, -1 ;  /* 0xbf80000000027423 */ /* 0x001fc80000000005 */
[----:B------:R-:W-:-:S04]  /*0210*/  FADD.FTZ R2, -R2, -RZ ;  /* 0x800000ff02027221 */ /* 0x000fc80000010100 */
[----:B------:R-:W-:-:S07]  /*0220*/  FFMA R5, R5, R2, R5 ;  /* 0x0000000205057223 */ /* 0x000fce0000000005 */
.L_x_18:
[----:B------:R-:W-:Y:S05]  /*0230*/  BSYNC.RECONVERGENT B0 ;  /* 0x0000000000007941 */ /* 0x000fea0003800200 */
.L_x_16:
[----:B------:R-:W0:Y:S01]  /*0240*/  LDC.64 R6, c[0x0][0x388] ;  /* 0x0000e200ff067b82 */ /* 0x000e220000000a00 */
[----:B------:R-:W-:-:S05]  /*0250*/  FMUL R5, R4, R5 ;  /* 0x0000000504057220 */ /* 0x000fca0000400000 */
[----:B------:R-:W-:Y:S01]  /*0260*/  F2FP.BF16.F32.PACK_AB R5, RZ, R5 ;  /* 0x00000005ff05723e */ /* 0x000fe200000010ff */
[----:B0-----:R-:W-:-:S05]  /*0270*/  IMAD.WIDE R2, R3, 0x2, R6 ;  /* 0x0000000203027825 */ /* 0x001fca00078e0206 */
[----:B------:R-:W-:Y:S01]  /*0280*/  STG.E.U16 desc[UR4][R2.64], R5 ;  /* 0x0000000502007986 */ /* 0x000fe2000c101504 */
[----:B------:R-:W-:Y:S05]  /*0290*/  EXIT ;  /* 0x000000000000794d */ /* 0x000fea0003800000 */
        .weak           $__internal_2_$__cuda_sm20_rcp_rn_f32_slowpath
        .type           $__internal_2_$__cuda_sm20_rcp_rn_f32_slowpath,@function
        .size           $__internal_2_$__cuda_sm20_rcp_rn_f32_slowpath,(.L_x_26 - $__internal_2_$__cuda_sm20_rcp_rn_f32_slowpath)
$__internal_2_$__cuda_sm20_rcp_rn_f32_slowpath:
[----:B------:R-:W-:Y:S01]  /*02a0*/  SHF.L.U32 R2, R0, 0x1, RZ ;  /* 0x0000000100027819 */ /* 0x000fe200000006ff */
[----:B------:R-:W-:Y:S03]  /*02b0*/  BSSY.RECONVERGENT B1, `(.L_x_19) ;  /* 0x0000030000017945 */ /* 0x000fe60003800200 */
[----:B------:R-:W-:-:S04]  /*02c0*/  SHF.R.U32.HI R2, RZ, 0x18, R2 ;  /* 0x00000018ff027819 */ /* 0x000fc80000011602 */
[----:B------:R-:W-:-:S13]  /*02d0*/  ISETP.NE.U32.AND P0, PT, R2, RZ, PT ;  /* 0x000000ff0200720c */ /* 0x000fda0003f05070 */
[----:B------:R-:W-:Y:S05]  /*02e0*/  @P0 BRA `(.L_x_20) ;  /* 0x0000000000280947 */ /* 0x000fea0003800000 */
[----:B------:R-:W-:-:S05]  /*02f0*/  IMAD.SHL.U32 R2, R0, 0x2, RZ ;  /* 0x0000000200027824 */ /* 0x000fca00078e00ff */
        /* <DEDUP_REMOVED lines=9> */
.L_x_20:
[----:B------:R-:W-:-:S05]  /*0390*/  VIADD R5, R2, 0xffffff03 ;  /* 0xffffff0302057836 */ /* 0x000fca0000000000 */
[----:B------:R-:W-:-:S13]  /*03a0*/  ISETP.GT.U32.AND P0, PT, R5, 0x1, PT ;  /* 0x000000010500780c */ /* 0x000fda0003f04070 */
[----:B------:R-:W-:Y:S05]  /*03b0*/  @P0 BRA `(.L_x_22) ;  /* 0x0000000000780947 */ /* 0x000fea0003800000 */
[----:B------:R-:W-:Y:S02]  /*03c0*/  LOP3.LUT R7, R0, 0x7fffff, RZ, 0xc0, !PT ;  /* 0x007fffff00077812 */ /* 0x000fe400078ec0ff */
[----:B------:R-:W-:Y:S02]  /*03d0*/  MOV R12, 0x3 ;  /* 0x00000003000c7802 */ /* 0x000fe40000000f00 */
[----:B------:R-:W-:Y:S02]  /*03e0*/  LOP3.LUT R7, R7, 0x3f800000, RZ, 0xfc, !PT ;  /* 0x3f80000007077812 */ /* 0x000fe400078efcff */
[----:B------:R-:W-:Y:S02]  /*03f0*/  SHF.L.U32 R11, R12, R5, RZ ;  /* 0x000000050c0b7219 */ /* 0x000fe400000006ff */
[----:B------:R-:W0:Y:S02]  /*0400*/  MUFU.RCP R8, R7 ;  /* 0x0000000700087308 */ /* 0x000e240000001000 */
        /* <DEDUP_REMOVED lines=25> */
.L_x_22:
[----:B------:R0:W1:Y:S02]  /*05a0*/  MUFU.RCP R5, R0 ;  /* 0x0000000000057308 */ /* 0x0000640000001000 */
.L_x_21:
[----:B------:R-:W-:Y:S05]  /*05b0*/  BSYNC.RECONVERGENT B1 ;  /* 0x0000000000017941 */ /* 0x000fea0003800200 */
.L_x_19:
[----:B------:R-:W-:-:S04]  /*05c0*/  HFMA2 R7, -RZ, RZ, 0, 0 ;  /* 0x00000000ff077431 */ /* 0x000fc800000001ff */
[----:B01----:R-:W-:Y:S05]  /*05d0*/  RET.REL.NODEC R6 `(_Z16silu_bf16_kernelPK13__nv_bfloat16PS_i) ;  /* 0xfffffff806887950 */ /* 0x003fea0003c3ffff */
.L_x_23:
        /* <DEDUP_REMOVED lines=10> */
.L_x_26:


//--------------------- .nv.shared.reserved.0     --------------------------
	.section	.nv.shared.reserved.0,"aw",@nobits
	.weak		__nv_reservedSMEM_offset_0_alias
	.size		__nv_reservedSMEM_offset_0_alias, 0, 64
	.other		__nv_reservedSMEM_offset_0_alias,@"STO_CUDA_RESERVED_SHARED STV_DEFAULT"
__nv_reservedSMEM_offset_0_alias:
	.zero		0
	.zero		64


//--------------------- .nv.constant0._Z16silu_fp32_kernelPKfPfi --------------------------
	.section	.nv.constant0._Z16silu_fp32_kernelPKfPfi,"a",@progbits
	.sectionflags	@""
	.align	4
.nv.constant0._Z16silu_fp32_kernelPKfPfi:
	.zero		916


//--------------------- .nv.constant0._Z16silu_fp16_kernelPK6__halfPS_i --------------------------
	.section	.nv.constant0._Z16silu_fp16_kernelPK6__halfPS_i,"a",@progbits
	.sectionflags	@""
	.align	4
.nv.constant0._Z16silu_fp16_kernelPK6__halfPS_i:
	.zero		916


//--------------------- .nv.constant0._Z16silu_bf16_kernelPK13__nv_bfloat16PS_i --------------------------
	.section	.nv.constant0._Z16silu_bf16_kernelPK13__nv_bfloat16PS_i,"a",@progbits
	.sectionflags	@""
	.align	4
.nv.constant0._Z16silu_bf16_kernelPK13__nv_bfloat16PS_i:
	.zero		916


//--------------------- SYMBOLS --------------------------

	.type		.nv.reservedSmem.offset0,@object
	.size		.nv.reservedSmem.offset0,0x4
